	.headerflags	@"EF_CUDA_TEXMODE_UNIFIED EF_CUDA_64BIT_ADDRESS EF_CUDA_ACCELERATORS EF_CUDA_SM90 EF_CUDA_VIRTUAL_SM(EF_CUDA_SM90)"
	.elftype	@"ET_EXEC"


//--------------------- .nv.info                  --------------------------
	.section	.nv.info,"",@"SHT_CUDA_INFO"
	.align	4


	//----- nvinfo : EIATTR_REGCOUNT
	.align		4
        /*0000*/ 	.byte	0x04, 0x2f
        /*0002*/ 	.short	(.L_1 - .L_0)
	.align		4
.L_0:
        /*0004*/ 	.word	index@(triton_poi_fused_cat_0)
        /*0008*/ 	.word	0x0000000e


	//----- nvinfo : EIATTR_MIN_STACK_SIZE
	.align		4
.L_1:
        /*000c*/ 	.byte	0x04, 0x12
        /*000e*/ 	.short	(.L_3 - .L_2)
	.align		4
.L_2:
        /*0010*/ 	.word	index@(triton_poi_fused_cat_0)
        /*0014*/ 	.word	0x00000000


	//----- nvinfo : EIATTR_FRAME_SIZE
	.align		4
.L_3:
        /*0018*/ 	.byte	0x04, 0x11
        /*001a*/ 	.short	(.L_5 - .L_4)
	.align		4
.L_4:
        /*001c*/ 	.word	index@(triton_poi_fused_cat_0)
        /*0020*/ 	.word	0x00000000


	//----- nvinfo : EIATTR_MIN_STACK_SIZE
	.align		4
.L_5:
        /*0024*/ 	.byte	0x04, 0x12
        /*0026*/ 	.short	(.L_7 - .L_6)
	.align		4
.L_6:
        /*0028*/ 	.word	index@(triton_poi_fused_cat_0)
        /*002c*/ 	.word	0x00000000
.L_7:


//--------------------- .nv.info.triton_poi_fused_cat_0 --------------------------
	.section	.nv.info.triton_poi_fused_cat_0,"",@"SHT_CUDA_INFO"
	.sectionflags	@""
	.align	4


	//----- nvinfo : EIATTR_CUDA_API_VERSION
	.align		4
        /*0000*/ 	.byte	0x04, 0x37
        /*0002*/ 	.short	(.L_9 - .L_8)
.L_8:
        /*0004*/ 	.word	0x0000007c


	//----- nvinfo : EIATTR_KPARAM_INFO
	.align		4
.L_9:
        /*0008*/ 	.byte	0x04, 0x17
        /*000a*/ 	.short	(.L_11 - .L_10)
.L_10:
        /*000c*/ 	.word	0x00000000
        /*0010*/ 	.short	0x0003
        /*0012*/ 	.short	0x0018
        /*0014*/ 	.byte	0x00, 0xf0, 0x11, 0x00


	//----- nvinfo : EIATTR_KPARAM_INFO
	.align		4
.L_11:
        /*0018*/ 	.byte	0x04, 0x17
        /*001a*/ 	.short	(.L_13 - .L_12)
.L_12:
        /*001c*/ 	.word	0x00000000
        /*0020*/ 	.short	0x0002
        /*0022*/ 	.short	0x0010
        /*0024*/ 	.byte	0x00, 0xf4, 0x21, 0x00


	//----- nvinfo : EIATTR_KPARAM_INFO
	.align		4
.L_13:
        /*0028*/ 	.byte	0x04, 0x17
        /*002a*/ 	.short	(.L_15 - .L_14)
.L_14:
        /*002c*/ 	.word	0x00000000
        /*0030*/ 	.short	0x0001
        /*0032*/ 	.short	0x0008
        /*0034*/ 	.byte	0x00, 0xf4, 0x21, 0x00


	//----- nvinfo : EIATTR_KPARAM_INFO
	.align		4
.L_15:
        /*0038*/ 	.byte	0x04, 0x17
        /*003a*/ 	.short	(.L_17 - .L_16)
.L_16:
        /*003c*/ 	.word	0x00000000
        /*0040*/ 	.short	0x0000
        /*0042*/ 	.short	0x0000
        /*0044*/ 	.byte	0x00, 0xf4, 0x21, 0x00


	//----- nvinfo : EIATTR_SPARSE_MMA_MASK
	.align		4
.L_17:
        /*0048*/ 	.byte	0x03, 0x50
        /*004a*/ 	.short	0x0000


	//----- nvinfo : EIATTR_MAXREG_COUNT
	.align		4
        /*004c*/ 	.byte	0x03, 0x1b
        /*004e*/ 	.short	0x00ff


	//----- nvinfo : EIATTR_EXIT_INSTR_OFFSETS
	.align		4
        /*0050*/ 	.byte	0x04, 0x1c
        /*0052*/ 	.short	(.L_19 - .L_18)


	//   ....[0]....
.L_18:
        /*0054*/ 	.word	0x000001c0


	//   ....[1]....
        /*0058*/ 	.word	0x000001e0


	//----- nvinfo : EIATTR_REQNTID
	.align		4
.L_19:
        /*005c*/ 	.byte	0x04, 0x10
        /*005e*/ 	.short	(.L_21 - .L_20)
.L_20:
        /*0060*/ 	.word	0x00000020
        /*0064*/ 	.word	0x00000001
        /*0068*/ 	.word	0x00000001


	//----- nvinfo : EIATTR_CBANK_PARAM_SIZE
	.align		4
.L_21:
        /*006c*/ 	.byte	0x03, 0x19
        /*006e*/ 	.short	0x001c


	//----- nvinfo : EIATTR_PARAM_CBANK
	.align		4
        /*0070*/ 	.byte	0x04, 0x0a
        /*0072*/ 	.short	(.L_23 - .L_22)
	.align		4
.L_22:
        /*0074*/ 	.word	index@(.nv.constant0.triton_poi_fused_cat_0)
        /*0078*/ 	.short	0x0210
        /*007a*/ 	.short	0x001c


	//----- nvinfo : EIATTR_SW_WAR
	.align		4
.L_23:
        /*007c*/ 	.byte	0x04, 0x36
        /*007e*/ 	.short	(.L_25 - .L_24)
.L_24:
        /*0080*/ 	.word	0x00000008
.L_25:


//--------------------- .nv.callgraph             --------------------------
	.section	.nv.callgraph,"",@"SHT_CUDA_CALLGRAPH"
	.align	4
	.sectionentsize	8
	.align		4
        /*0000*/ 	.word	0x00000000
	.align		4
        /*0004*/ 	.word	0xffffffff
	.align		4
        /*0008*/ 	.word	0x00000000
	.align		4
        /*000c*/ 	.word	0xfffffffe
	.align		4
        /*0010*/ 	.word	0x00000000
	.align		4
        /*0014*/ 	.word	0xfffffffd
	.align		4
        /*0018*/ 	.word	0x00000000
	.align		4
        /*001c*/ 	.word	0xfffffffc


//--------------------- .text.triton_poi_fused_cat_0 --------------------------
	.section	.text.triton_poi_fused_cat_0,"ax",@progbits
	.align	128
        .global         triton_poi_fused_cat_0
        .type           triton_poi_fused_cat_0,@function
        .size           triton_poi_fused_cat_0,(.L_x_1 - triton_poi_fused_cat_0)
        .other          triton_poi_fused_cat_0,@"STO_CUDA_ENTRY STV_DEFAULT"
triton_poi_fused_cat_0:
.text.triton_poi_fused_cat_0:
[----:B------:R-:W0:Y:S02]  /*0000*/  LDC R1, c[0x0][0x28] ;  /* 0x00000a00ff017b82 */ /* 0x000e240000000800 */
[----:B------:R-:W1:Y:S01]  /*0010*/  S2R R0, SR_TID.X ;  /* 0x0000000000007919 */ /* 0x000e620000002100 */
[----:B------:R-:W2:Y:S01]  /*0020*/  LDC.64 R2, c[0x0][0x210] ;  /* 0x00008400ff027b82 */ /* 0x000ea20000000a00 */
[----:B------:R-:W-:Y:S01]  /*0030*/  IMAD.MOV.U32 R8, RZ, RZ, RZ ;  /* 0x000000ffff087224 */ /* 0x000fe200078e00ff */
[----:B------:R-:W-:Y:S01]  /*0040*/  ULDC.64 UR4, c[0x0][0x208] ;  /* 0x0000820000047ab9 */ /* 0x000fe20000000a00 */
[----:B------:R-:W3:Y:S05]  /*0050*/  S2R R9, SR_CTAID.X ;  /* 0x0000000000097919 */ /* 0x000eea0000002500 */
[----:B------:R-:W4:Y:S01]  /*0060*/  LDC.64 R4, c[0x0][0x218] ;  /* 0x00008600ff047b82 */ /* 0x000f220000000a00 */
[----:B-1----:R-:W-:-:S05]  /*0070*/  LOP3.LUT R0, R0, 0x1f, RZ, 0xc0, !PT ;  /* 0x0000001f00007812 */ /* 0x002fca00078ec0ff */
[----:B---3--:R-:W-:-:S05]  /*0080*/  IMAD R9, R9, 0x20, R0 ;  /* 0x0000002009097824 */ /* 0x008fca00078e0200 */
[----:B------:R-:W-:Y:S02]  /*0090*/  SHF.R.S32.HI R0, RZ, 0x1f, R9 ;  /* 0x0000001fff007819 */ /* 0x000fe40000011409 */
[----:B------:R-:W-:Y:S02]  /*00a0*/  ISETP.GE.AND P2, PT, R9, 0x20, PT ;  /* 0x000000200900780c */ /* 0x000fe40003f46270 */
[----:B------:R-:W-:-:S04]  /*00b0*/  LEA.HI R0, R0, R9, RZ, 0x3 ;  /* 0x0000000900007211 */ /* 0x000fc800078f18ff */
[----:B------:R-:W-:Y:S02]  /*00c0*/  LOP3.LUT R6, R0, 0xfffffff8, RZ, 0xc0, !PT ;  /* 0xfffffff800067812 */ /* 0x000fe400078ec0ff */
[----:B------:R-:W-:-:S03]  /*00d0*/  SHF.R.S32.HI R0, RZ, 0x3, R0 ;  /* 0x00000003ff007819 */ /* 0x000fc60000011400 */
[----:B------:R-:W-:-:S04]  /*00e0*/  IMAD.IADD R7, R9, 0x1, -R6 ;  /* 0x0000000109077824 */ /* 0x000fc800078e0a06 */
[----:B------:R-:W-:Y:S01]  /*00f0*/  IMAD R11, R0, 0x4, R7 ;  /* 0x00000004000b7824 */ /* 0x000fe200078e0207 */
[C---:B------:R-:W-:Y:S01]  /*0100*/  ISETP.GE.AND P3, PT, R7.reuse, 0x4, PT ;  /* 0x000000040700780c */ /* 0x040fe20003f66270 */
[----:B------:R-:W-:Y:S01]  /*0110*/  IMAD.MOV.U32 R0, RZ, RZ, RZ ;  /* 0x000000ffff007224 */ /* 0x000fe200078e00ff */
[----:B------:R-:W-:Y:S01]  /*0120*/  ISETP.GT.AND P1, PT, R7, 0x3, !P2 ;  /* 0x000000030700780c */ /* 0x000fe20005724270 */
[----:B--2---:R-:W-:Y:S01]  /*0130*/  IMAD.WIDE R2, R11, 0x4, R2 ;  /* 0x000000040b027825 */ /* 0x004fe200078e0202 */
[----:B------:R-:W-:Y:S01]  /*0140*/  ISETP.LT.AND P0, PT, R9, 0x20, !P3 ;  /* 0x000000200900780c */ /* 0x000fe20005f01270 */
[----:B------:R-:W1:Y:S02]  /*0150*/  LDC.64 R6, c[0x0][0x220] ;  /* 0x00008800ff067b82 */ /* 0x000e640000000a00 */
[----:B----4-:R-:W-:-:S08]  /*0160*/  IMAD.WIDE R4, R11, 0x4, R4 ;  /* 0x000000040b047825 */ /* 0x010fd000078e0204 */
[----:B------:R-:W2:Y:S04]  /*0170*/  @P1 LDG.E.EL R8, desc[UR4][R4.64+-0x10] ;  /* 0xfffff00404081981 */ /* 0x000ea8000c2e1900 */
[----:B------:R-:W3:Y:S01]  /*0180*/  @P0 LDG.E.EL R0, desc[UR4][R2.64] ;  /* 0x0000000402000981 */ /* 0x000ee2000c2e1900 */
[----:B-1----:R-:W-:Y:S01]  /*0190*/  IMAD.WIDE R6, R9, 0x4, R6 ;  /* 0x0000000409067825 */ /* 0x002fe200078e0206 */
[----:B---3--:R-:W-:Y:S02]  /*01a0*/  SEL R11, R0, RZ, P0 ;  /* 0x000000ff000b7207 */ /* 0x008fe40000000000 */
[----:B--2---:R-:W-:Y:S01]  /*01b0*/  @P3 SEL R11, R8, RZ, P1 ;  /* 0x000000ff080b3207 */ /* 0x004fe20000800000 */
[----:B------:R-:W-:Y:S06]  /*01c0*/  @P2 EXIT ;  /* 0x000000000000294d */ /* 0x000fec0003800000 */
[----:B------:R-:W-:Y:S01]  /*01d0*/  STG.E desc[UR4][R6.64], R11 ;  /* 0x0000000b06007986 */ /* 0x000fe2000c101904 */
[----:B------:R-:W-:Y:S05]  /*01e0*/  EXIT ;  /* 0x000000000000794d */ /* 0x000fea0003800000 */
.L_x_0:
[----:B------:R-:W-:-:S00]  /*01f0*/  BRA `(.L_x_0) ;  /* 0xfffffffc00fc7947 */ /* 0x000fc0000383ffff */
[----:B------:R-:W-:-:S00]  /*0200*/  NOP ;  /* 0x0000000000007918 */ /* 0x000fc00000000000 */
[----:B------:R-:W-:-:S00]  /*0210*/  NOP ;  /* 0x0000000000007918 */ /* 0x000fc00000000000 */
[----:B------:R-:W-:-:S00]  /*0220*/  NOP ;  /* 0x0000000000007918 */ /* 0x000fc00000000000 */
[----:B------:R-:W-:-:S00]  /*0230*/  NOP ;  /* 0x0000000000007918 */ /* 0x000fc00000000000 */
[----:B------:R-:W-:-:S00]  /*0240*/  NOP ;  /* 0x0000000000007918 */ /* 0x000fc00000000000 */
[----:B------:R-:W-:-:S00]  /*0250*/  NOP ;  /* 0x0000000000007918 */ /* 0x000fc00000000000 */
[----:B------:R-:W-:-:S00]  /*0260*/  NOP ;  /* 0x0000000000007918 */ /* 0x000fc00000000000 */
[----:B------:R-:W-:-:S00]  /*0270*/  NOP ;  /* 0x0000000000007918 */ /* 0x000fc00000000000 */
.L_x_1:


//--------------------- .nv.constant0.triton_poi_fused_cat_0 --------------------------
	.section	.nv.constant0.triton_poi_fused_cat_0,"a",@progbits
	.sectionflags	@""
	.align	4
.nv.constant0.triton_poi_fused_cat_0:
	.zero		556
